//
// Generated by NVIDIA NVVM Compiler
//
// Compiler Build ID: CL-36424714
// Cuda compilation tools, release 13.0, V13.0.88
// Based on NVVM 20.0.0
//

.version 9.0
.target sm_100
.address_size 64

	// .globl	_Z11ffn_fuse_23P6__halfS0_S0_S0_jjf

.visible .entry _Z11ffn_fuse_23P6__halfS0_S0_S0_jjf(
	.param .u64 .ptr .align 1 _Z11ffn_fuse_23P6__halfS0_S0_S0_jjf_param_0,
	.param .u64 .ptr .align 1 _Z11ffn_fuse_23P6__halfS0_S0_S0_jjf_param_1,
	.param .u64 .ptr .align 1 _Z11ffn_fuse_23P6__halfS0_S0_S0_jjf_param_2,
	.param .u64 .ptr .align 1 _Z11ffn_fuse_23P6__halfS0_S0_S0_jjf_param_3,
	.param .u32 _Z11ffn_fuse_23P6__halfS0_S0_S0_jjf_param_4,
	.param .u32 _Z11ffn_fuse_23P6__halfS0_S0_S0_jjf_param_5,
	.param .f32 _Z11ffn_fuse_23P6__halfS0_S0_S0_jjf_param_6
)
{
	.reg .pred 	%p<14>;
	.reg .b16 	%rs<115>;
	.reg .b32 	%r<93>;
	.reg .b32 	%f<255>;
	.reg .b64 	%rd<34>;

	ld.param.u64 	%rd12, [_Z11ffn_fuse_23P6__halfS0_S0_S0_jjf_param_0];
	ld.param.u64 	%rd13, [_Z11ffn_fuse_23P6__halfS0_S0_S0_jjf_param_1];
	ld.param.u64 	%rd14, [_Z11ffn_fuse_23P6__halfS0_S0_S0_jjf_param_2];
	ld.param.u64 	%rd15, [_Z11ffn_fuse_23P6__halfS0_S0_S0_jjf_param_3];
	ld.param.u32 	%r12, [_Z11ffn_fuse_23P6__halfS0_S0_S0_jjf_param_4];
	ld.param.f32 	%f12, [_Z11ffn_fuse_23P6__halfS0_S0_S0_jjf_param_6];
	cvta.to.global.u64 	%rd1, %rd14;
	cvta.to.global.u64 	%rd2, %rd13;
	cvta.to.global.u64 	%rd16, %rd15;
	cvta.to.global.u64 	%rd17, %rd12;
	mov.u32 	%r13, %ctaid.y;
	shl.b32 	%r14, %r13, 5;
	mov.u32 	%r15, %tid.y;
	add.s32 	%r16, %r14, %r15;
	shr.u32 	%r17, %r12, 5;
	mov.u32 	%r1, %tid.x;
	mul.lo.s32 	%r2, %r17, %r1;
	mul.wide.u32 	%rd18, %r16, 2;
	add.s64 	%rd19, %rd17, %rd18;
	mad.lo.s32 	%r3, %r12, %r16, %r2;
	add.s64 	%rd3, %rd16, %rd18;
	ld.global.u16 	%rs1, [%rd19];
	// begin inline asm
	{  cvt.f32.f16 %f10, %rs1;}

	// end inline asm
	setp.le.f32 	%p1, %f10, %f12;
	mov.f32 	%f254, 0f00000000;
	@%p1 bra 	$L__BB0_10;
	shr.u32 	%r4, %r12, 8;
	setp.lt.u32 	%p2, %r12, 256;
	@%p2 bra 	$L__BB0_10;
	add.s32 	%r19, %r4, -1;
	setp.lt.u32 	%p3, %r19, 3;
	mov.f32 	%f254, 0f00000000;
	mov.b32 	%r92, 0;
	@%p3 bra 	$L__BB0_5;
	and.b32  	%r92, %r4, 16777212;
	and.b32  	%r21, %r4, 16777212;
	neg.s32 	%r90, %r21;
	mul.wide.u32 	%rd20, %r2, 2;
	add.s64 	%rd21, %rd20, %rd2;
	add.s64 	%rd33, %rd21, 32;
	mul.wide.u32 	%rd22, %r3, 2;
	add.s64 	%rd23, %rd22, %rd1;
	add.s64 	%rd32, %rd23, 32;
	mov.f32 	%f254, 0f00000000;
$L__BB0_4:
	.pragma "nounroll";
	ld.global.v4.f32 	{%f81, %f82, %f83, %f84}, [%rd33+-32];
	ld.global.v4.f32 	{%f85, %f86, %f87, %f88}, [%rd32+-32];
	mov.b32 	%r22, %f81;
	mov.b32 	{%rs2, %rs4}, %r22;
	// begin inline asm
	{  cvt.f32.f16 %f17, %rs2;}

	// end inline asm
	mov.b32 	%r23, %f85;
	mov.b32 	{%rs3, %rs5}, %r23;
	// begin inline asm
	{  cvt.f32.f16 %f18, %rs3;}

	// end inline asm
	fma.rn.f32 	%f89, %f17, %f18, %f254;
	// begin inline asm
	{  cvt.f32.f16 %f19, %rs4;}

	// end inline asm
	// begin inline asm
	{  cvt.f32.f16 %f20, %rs5;}

	// end inline asm
	fma.rn.f32 	%f90, %f19, %f20, %f89;
	mov.b32 	%r24, %f82;
	mov.b32 	{%rs6, %rs8}, %r24;
	// begin inline asm
	{  cvt.f32.f16 %f21, %rs6;}

	// end inline asm
	mov.b32 	%r25, %f86;
	mov.b32 	{%rs7, %rs9}, %r25;
	// begin inline asm
	{  cvt.f32.f16 %f22, %rs7;}

	// end inline asm
	fma.rn.f32 	%f91, %f21, %f22, %f90;
	// begin inline asm
	{  cvt.f32.f16 %f23, %rs8;}

	// end inline asm
	// begin inline asm
	{  cvt.f32.f16 %f24, %rs9;}

	// end inline asm
	fma.rn.f32 	%f92, %f23, %f24, %f91;
	mov.b32 	%r26, %f83;
	mov.b32 	{%rs10, %rs12}, %r26;
	// begin inline asm
	{  cvt.f32.f16 %f25, %rs10;}

	// end inline asm
	mov.b32 	%r27, %f87;
	mov.b32 	{%rs11, %rs13}, %r27;
	// begin inline asm
	{  cvt.f32.f16 %f26, %rs11;}

	// end inline asm
	fma.rn.f32 	%f93, %f25, %f26, %f92;
	// begin inline asm
	{  cvt.f32.f16 %f27, %rs12;}

	// end inline asm
	// begin inline asm
	{  cvt.f32.f16 %f28, %rs13;}

	// end inline asm
	fma.rn.f32 	%f94, %f27, %f28, %f93;
	mov.b32 	%r28, %f84;
	mov.b32 	{%rs14, %rs16}, %r28;
	// begin inline asm
	{  cvt.f32.f16 %f29, %rs14;}

	// end inline asm
	mov.b32 	%r29, %f88;
	mov.b32 	{%rs15, %rs17}, %r29;
	// begin inline asm
	{  cvt.f32.f16 %f30, %rs15;}

	// end inline asm
	fma.rn.f32 	%f95, %f29, %f30, %f94;
	// begin inline asm
	{  cvt.f32.f16 %f31, %rs16;}

	// end inline asm
	// begin inline asm
	{  cvt.f32.f16 %f32, %rs17;}

	// end inline asm
	fma.rn.f32 	%f96, %f31, %f32, %f95;
	ld.global.v4.f32 	{%f97, %f98, %f99, %f100}, [%rd33+-16];
	ld.global.v4.f32 	{%f101, %f102, %f103, %f104}, [%rd32+-16];
	mov.b32 	%r30, %f97;
	mov.b32 	{%rs18, %rs20}, %r30;
	// begin inline asm
	{  cvt.f32.f16 %f33, %rs18;}

	// end inline asm
	mov.b32 	%r31, %f101;
	mov.b32 	{%rs19, %rs21}, %r31;
	// begin inline asm
	{  cvt.f32.f16 %f34, %rs19;}

	// end inline asm
	fma.rn.f32 	%f105, %f33, %f34, %f96;
	// begin inline asm
	{  cvt.f32.f16 %f35, %rs20;}

	// end inline asm
	// begin inline asm
	{  cvt.f32.f16 %f36, %rs21;}

	// end inline asm
	fma.rn.f32 	%f106, %f35, %f36, %f105;
	mov.b32 	%r32, %f98;
	mov.b32 	{%rs22, %rs24}, %r32;
	// begin inline asm
	{  cvt.f32.f16 %f37, %rs22;}

	// end inline asm
	mov.b32 	%r33, %f102;
	mov.b32 	{%rs23, %rs25}, %r33;
	// begin inline asm
	{  cvt.f32.f16 %f38, %rs23;}

	// end inline asm
	fma.rn.f32 	%f107, %f37, %f38, %f106;
	// begin inline asm
	{  cvt.f32.f16 %f39, %rs24;}

	// end inline asm
	// begin inline asm
	{  cvt.f32.f16 %f40, %rs25;}

	// end inline asm
	fma.rn.f32 	%f108, %f39, %f40, %f107;
	mov.b32 	%r34, %f99;
	mov.b32 	{%rs26, %rs28}, %r34;
	// begin inline asm
	{  cvt.f32.f16 %f41, %rs26;}

	// end inline asm
	mov.b32 	%r35, %f103;
	mov.b32 	{%rs27, %rs29}, %r35;
	// begin inline asm
	{  cvt.f32.f16 %f42, %rs27;}

	// end inline asm
	fma.rn.f32 	%f109, %f41, %f42, %f108;
	// begin inline asm
	{  cvt.f32.f16 %f43, %rs28;}

	// end inline asm
	// begin inline asm
	{  cvt.f32.f16 %f44, %rs29;}

	// end inline asm
	fma.rn.f32 	%f110, %f43, %f44, %f109;
	mov.b32 	%r36, %f100;
	mov.b32 	{%rs30, %rs32}, %r36;
	// begin inline asm
	{  cvt.f32.f16 %f45, %rs30;}

	// end inline asm
	mov.b32 	%r37, %f104;
	mov.b32 	{%rs31, %rs33}, %r37;
	// begin inline asm
	{  cvt.f32.f16 %f46, %rs31;}

	// end inline asm
	fma.rn.f32 	%f111, %f45, %f46, %f110;
	// begin inline asm
	{  cvt.f32.f16 %f47, %rs32;}

	// end inline asm
	// begin inline asm
	{  cvt.f32.f16 %f48, %rs33;}

	// end inline asm
	fma.rn.f32 	%f112, %f47, %f48, %f111;
	ld.global.v4.f32 	{%f113, %f114, %f115, %f116}, [%rd33];
	ld.global.v4.f32 	{%f117, %f118, %f119, %f120}, [%rd32];
	mov.b32 	%r38, %f113;
	mov.b32 	{%rs34, %rs36}, %r38;
	// begin inline asm
	{  cvt.f32.f16 %f49, %rs34;}

	// end inline asm
	mov.b32 	%r39, %f117;
	mov.b32 	{%rs35, %rs37}, %r39;
	// begin inline asm
	{  cvt.f32.f16 %f50, %rs35;}

	// end inline asm
	fma.rn.f32 	%f121, %f49, %f50, %f112;
	// begin inline asm
	{  cvt.f32.f16 %f51, %rs36;}

	// end inline asm
	// begin inline asm
	{  cvt.f32.f16 %f52, %rs37;}

	// end inline asm
	fma.rn.f32 	%f122, %f51, %f52, %f121;
	mov.b32 	%r40, %f114;
	mov.b32 	{%rs38, %rs40}, %r40;
	// begin inline asm
	{  cvt.f32.f16 %f53, %rs38;}

	// end inline asm
	mov.b32 	%r41, %f118;
	mov.b32 	{%rs39, %rs41}, %r41;
	// begin inline asm
	{  cvt.f32.f16 %f54, %rs39;}

	// end inline asm
	fma.rn.f32 	%f123, %f53, %f54, %f122;
	// begin inline asm
	{  cvt.f32.f16 %f55, %rs40;}

	// end inline asm
	// begin inline asm
	{  cvt.f32.f16 %f56, %rs41;}

	// end inline asm
	fma.rn.f32 	%f124, %f55, %f56, %f123;
	mov.b32 	%r42, %f115;
	mov.b32 	{%rs42, %rs44}, %r42;
	// begin inline asm
	{  cvt.f32.f16 %f57, %rs42;}

	// end inline asm
	mov.b32 	%r43, %f119;
	mov.b32 	{%rs43, %rs45}, %r43;
	// begin inline asm
	{  cvt.f32.f16 %f58, %rs43;}

	// end inline asm
	fma.rn.f32 	%f125, %f57, %f58, %f124;
	// begin inline asm
	{  cvt.f32.f16 %f59, %rs44;}

	// end inline asm
	// begin inline asm
	{  cvt.f32.f16 %f60, %rs45;}

	// end inline asm
	fma.rn.f32 	%f126, %f59, %f60, %f125;
	mov.b32 	%r44, %f116;
	mov.b32 	{%rs46, %rs48}, %r44;
	// begin inline asm
	{  cvt.f32.f16 %f61, %rs46;}

	// end inline asm
	mov.b32 	%r45, %f120;
	mov.b32 	{%rs47, %rs49}, %r45;
	// begin inline asm
	{  cvt.f32.f16 %f62, %rs47;}

	// end inline asm
	fma.rn.f32 	%f127, %f61, %f62, %f126;
	// begin inline asm
	{  cvt.f32.f16 %f63, %rs48;}

	// end inline asm
	// begin inline asm
	{  cvt.f32.f16 %f64, %rs49;}

	// end inline asm
	fma.rn.f32 	%f128, %f63, %f64, %f127;
	ld.global.v4.f32 	{%f129, %f130, %f131, %f132}, [%rd33+16];
	ld.global.v4.f32 	{%f133, %f134, %f135, %f136}, [%rd32+16];
	mov.b32 	%r46, %f129;
	mov.b32 	{%rs50, %rs52}, %r46;
	// begin inline asm
	{  cvt.f32.f16 %f65, %rs50;}

	// end inline asm
	mov.b32 	%r47, %f133;
	mov.b32 	{%rs51, %rs53}, %r47;
	// begin inline asm
	{  cvt.f32.f16 %f66, %rs51;}

	// end inline asm
	fma.rn.f32 	%f137, %f65, %f66, %f128;
	// begin inline asm
	{  cvt.f32.f16 %f67, %rs52;}

	// end inline asm
	// begin inline asm
	{  cvt.f32.f16 %f68, %rs53;}

	// end inline asm
	fma.rn.f32 	%f138, %f67, %f68, %f137;
	mov.b32 	%r48, %f130;
	mov.b32 	{%rs54, %rs56}, %r48;
	// begin inline asm
	{  cvt.f32.f16 %f69, %rs54;}

	// end inline asm
	mov.b32 	%r49, %f134;
	mov.b32 	{%rs55, %rs57}, %r49;
	// begin inline asm
	{  cvt.f32.f16 %f70, %rs55;}

	// end inline asm
	fma.rn.f32 	%f139, %f69, %f70, %f138;
	// begin inline asm
	{  cvt.f32.f16 %f71, %rs56;}

	// end inline asm
	// begin inline asm
	{  cvt.f32.f16 %f72, %rs57;}

	// end inline asm
	fma.rn.f32 	%f140, %f71, %f72, %f139;
	mov.b32 	%r50, %f131;
	mov.b32 	{%rs58, %rs60}, %r50;
	// begin inline asm
	{  cvt.f32.f16 %f73, %rs58;}

	// end inline asm
	mov.b32 	%r51, %f135;
	mov.b32 	{%rs59, %rs61}, %r51;
	// begin inline asm
	{  cvt.f32.f16 %f74, %rs59;}

	// end inline asm
	fma.rn.f32 	%f141, %f73, %f74, %f140;
	// begin inline asm
	{  cvt.f32.f16 %f75, %rs60;}

	// end inline asm
	// begin inline asm
	{  cvt.f32.f16 %f76, %rs61;}

	// end inline asm
	fma.rn.f32 	%f142, %f75, %f76, %f141;
	mov.b32 	%r52, %f132;
	mov.b32 	{%rs62, %rs64}, %r52;
	// begin inline asm
	{  cvt.f32.f16 %f77, %rs62;}

	// end inline asm
	mov.b32 	%r53, %f136;
	mov.b32 	{%rs63, %rs65}, %r53;
	// begin inline asm
	{  cvt.f32.f16 %f78, %rs63;}

	// end inline asm
	fma.rn.f32 	%f143, %f77, %f78, %f142;
	// begin inline asm
	{  cvt.f32.f16 %f79, %rs64;}

	// end inline asm
	// begin inline asm
	{  cvt.f32.f16 %f80, %rs65;}

	// end inline asm
	fma.rn.f32 	%f254, %f79, %f80, %f143;
	add.s32 	%r90, %r90, 4;
	add.s64 	%rd33, %rd33, 64;
	add.s64 	%rd32, %rd32, 64;
	setp.ne.s32 	%p4, %r90, 0;
	@%p4 bra 	$L__BB0_4;
$L__BB0_5:
	mul.wide.u32 	%rd24, %r2, 2;
	add.s64 	%rd10, %rd2, %rd24;
	mul.wide.u32 	%rd25, %r3, 2;
	add.s64 	%rd11, %rd1, %rd25;
	and.b32  	%r54, %r4, 3;
	setp.eq.s32 	%p5, %r54, 0;
	@%p5 bra 	$L__BB0_10;
	setp.eq.s32 	%p6, %r54, 1;
	@%p6 bra 	$L__BB0_8;
	mul.wide.u32 	%rd26, %r92, 16;
	add.s64 	%rd27, %rd10, %rd26;
	ld.global.v4.f32 	{%f177, %f178, %f179, %f180}, [%rd27];
	add.s64 	%rd28, %rd11, %rd26;
	ld.global.v4.f32 	{%f181, %f182, %f183, %f184}, [%rd28];
	mov.b32 	%r55, %f177;
	mov.b32 	{%rs66, %rs68}, %r55;
	// begin inline asm
	{  cvt.f32.f16 %f145, %rs66;}

	// end inline asm
	mov.b32 	%r56, %f181;
	mov.b32 	{%rs67, %rs69}, %r56;
	// begin inline asm
	{  cvt.f32.f16 %f146, %rs67;}

	// end inline asm
	fma.rn.f32 	%f185, %f145, %f146, %f254;
	// begin inline asm
	{  cvt.f32.f16 %f147, %rs68;}

	// end inline asm
	// begin inline asm
	{  cvt.f32.f16 %f148, %rs69;}

	// end inline asm
	fma.rn.f32 	%f186, %f147, %f148, %f185;
	mov.b32 	%r57, %f178;
	mov.b32 	{%rs70, %rs72}, %r57;
	// begin inline asm
	{  cvt.f32.f16 %f149, %rs70;}

	// end inline asm
	mov.b32 	%r58, %f182;
	mov.b32 	{%rs71, %rs73}, %r58;
	// begin inline asm
	{  cvt.f32.f16 %f150, %rs71;}

	// end inline asm
	fma.rn.f32 	%f187, %f149, %f150, %f186;
	// begin inline asm
	{  cvt.f32.f16 %f151, %rs72;}

	// end inline asm
	// begin inline asm
	{  cvt.f32.f16 %f152, %rs73;}

	// end inline asm
	fma.rn.f32 	%f188, %f151, %f152, %f187;
	mov.b32 	%r59, %f179;
	mov.b32 	{%rs74, %rs76}, %r59;
	// begin inline asm
	{  cvt.f32.f16 %f153, %rs74;}

	// end inline asm
	mov.b32 	%r60, %f183;
	mov.b32 	{%rs75, %rs77}, %r60;
	// begin inline asm
	{  cvt.f32.f16 %f154, %rs75;}

	// end inline asm
	fma.rn.f32 	%f189, %f153, %f154, %f188;
	// begin inline asm
	{  cvt.f32.f16 %f155, %rs76;}

	// end inline asm
	// begin inline asm
	{  cvt.f32.f16 %f156, %rs77;}

	// end inline asm
	fma.rn.f32 	%f190, %f155, %f156, %f189;
	mov.b32 	%r61, %f180;
	mov.b32 	{%rs78, %rs80}, %r61;
	// begin inline asm
	{  cvt.f32.f16 %f157, %rs78;}

	// end inline asm
	mov.b32 	%r62, %f184;
	mov.b32 	{%rs79, %rs81}, %r62;
	// begin inline asm
	{  cvt.f32.f16 %f158, %rs79;}

	// end inline asm
	fma.rn.f32 	%f191, %f157, %f158, %f190;
	// begin inline asm
	{  cvt.f32.f16 %f159, %rs80;}

	// end inline asm
	// begin inline asm
	{  cvt.f32.f16 %f160, %rs81;}

	// end inline asm
	fma.rn.f32 	%f192, %f159, %f160, %f191;
	ld.global.v4.f32 	{%f193, %f194, %f195, %f196}, [%rd27+16];
	ld.global.v4.f32 	{%f197, %f198, %f199, %f200}, [%rd28+16];
	mov.b32 	%r63, %f193;
	mov.b32 	{%rs82, %rs84}, %r63;
	// begin inline asm
	{  cvt.f32.f16 %f161, %rs82;}

	// end inline asm
	mov.b32 	%r64, %f197;
	mov.b32 	{%rs83, %rs85}, %r64;
	// begin inline asm
	{  cvt.f32.f16 %f162, %rs83;}

	// end inline asm
	fma.rn.f32 	%f201, %f161, %f162, %f192;
	// begin inline asm
	{  cvt.f32.f16 %f163, %rs84;}

	// end inline asm
	// begin inline asm
	{  cvt.f32.f16 %f164, %rs85;}

	// end inline asm
	fma.rn.f32 	%f202, %f163, %f164, %f201;
	mov.b32 	%r65, %f194;
	mov.b32 	{%rs86, %rs88}, %r65;
	// begin inline asm
	{  cvt.f32.f16 %f165, %rs86;}

	// end inline asm
	mov.b32 	%r66, %f198;
	mov.b32 	{%rs87, %rs89}, %r66;
	// begin inline asm
	{  cvt.f32.f16 %f166, %rs87;}

	// end inline asm
	fma.rn.f32 	%f203, %f165, %f166, %f202;
	// begin inline asm
	{  cvt.f32.f16 %f167, %rs88;}

	// end inline asm
	// begin inline asm
	{  cvt.f32.f16 %f168, %rs89;}

	// end inline asm
	fma.rn.f32 	%f204, %f167, %f168, %f203;
	mov.b32 	%r67, %f195;
	mov.b32 	{%rs90, %rs92}, %r67;
	// begin inline asm
	{  cvt.f32.f16 %f169, %rs90;}

	// end inline asm
	mov.b32 	%r68, %f199;
	mov.b32 	{%rs91, %rs93}, %r68;
	// begin inline asm
	{  cvt.f32.f16 %f170, %rs91;}

	// end inline asm
	fma.rn.f32 	%f205, %f169, %f170, %f204;
	// begin inline asm
	{  cvt.f32.f16 %f171, %rs92;}

	// end inline asm
	// begin inline asm
	{  cvt.f32.f16 %f172, %rs93;}

	// end inline asm
	fma.rn.f32 	%f206, %f171, %f172, %f205;
	mov.b32 	%r69, %f196;
	mov.b32 	{%rs94, %rs96}, %r69;
	// begin inline asm
	{  cvt.f32.f16 %f173, %rs94;}

	// end inline asm
	mov.b32 	%r70, %f200;
	mov.b32 	{%rs95, %rs97}, %r70;
	// begin inline asm
	{  cvt.f32.f16 %f174, %rs95;}

	// end inline asm
	fma.rn.f32 	%f207, %f173, %f174, %f206;
	// begin inline asm
	{  cvt.f32.f16 %f175, %rs96;}

	// end inline asm
	// begin inline asm
	{  cvt.f32.f16 %f176, %rs97;}

	// end inline asm
	fma.rn.f32 	%f254, %f175, %f176, %f207;
	add.s32 	%r92, %r92, 2;
$L__BB0_8:
	and.b32  	%r71, %r12, 256;
	setp.eq.s32 	%p7, %r71, 0;
	@%p7 bra 	$L__BB0_10;
	mul.wide.u32 	%rd29, %r92, 16;
	add.s64 	%rd30, %rd10, %rd29;
	ld.global.v4.f32 	{%f224, %f225, %f226, %f227}, [%rd30];
	add.s64 	%rd31, %rd11, %rd29;
	ld.global.v4.f32 	{%f228, %f229, %f230, %f231}, [%rd31];
	mov.b32 	%r72, %f224;
	mov.b32 	{%rs98, %rs100}, %r72;
	// begin inline asm
	{  cvt.f32.f16 %f208, %rs98;}

	// end inline asm
	mov.b32 	%r73, %f228;
	mov.b32 	{%rs99, %rs101}, %r73;
	// begin inline asm
	{  cvt.f32.f16 %f209, %rs99;}

	// end inline asm
	fma.rn.f32 	%f232, %f208, %f209, %f254;
	// begin inline asm
	{  cvt.f32.f16 %f210, %rs100;}

	// end inline asm
	// begin inline asm
	{  cvt.f32.f16 %f211, %rs101;}

	// end inline asm
	fma.rn.f32 	%f233, %f210, %f211, %f232;
	mov.b32 	%r74, %f225;
	mov.b32 	{%rs102, %rs104}, %r74;
	// begin inline asm
	{  cvt.f32.f16 %f212, %rs102;}

	// end inline asm
	mov.b32 	%r75, %f229;
	mov.b32 	{%rs103, %rs105}, %r75;
	// begin inline asm
	{  cvt.f32.f16 %f213, %rs103;}

	// end inline asm
	fma.rn.f32 	%f234, %f212, %f213, %f233;
	// begin inline asm
	{  cvt.f32.f16 %f214, %rs104;}

	// end inline asm
	// begin inline asm
	{  cvt.f32.f16 %f215, %rs105;}

	// end inline asm
	fma.rn.f32 	%f235, %f214, %f215, %f234;
	mov.b32 	%r76, %f226;
	mov.b32 	{%rs106, %rs108}, %r76;
	// begin inline asm
	{  cvt.f32.f16 %f216, %rs106;}

	// end inline asm
	mov.b32 	%r77, %f230;
	mov.b32 	{%rs107, %rs109}, %r77;
	// begin inline asm
	{  cvt.f32.f16 %f217, %rs107;}

	// end inline asm
	fma.rn.f32 	%f236, %f216, %f217, %f235;
	// begin inline asm
	{  cvt.f32.f16 %f218, %rs108;}

	// end inline asm
	// begin inline asm
	{  cvt.f32.f16 %f219, %rs109;}

	// end inline asm
	fma.rn.f32 	%f237, %f218, %f219, %f236;
	mov.b32 	%r78, %f227;
	mov.b32 	{%rs110, %rs112}, %r78;
	// begin inline asm
	{  cvt.f32.f16 %f220, %rs110;}

	// end inline asm
	mov.b32 	%r79, %f231;
	mov.b32 	{%rs111, %rs113}, %r79;
	// begin inline asm
	{  cvt.f32.f16 %f221, %rs111;}

	// end inline asm
	fma.rn.f32 	%f238, %f220, %f221, %f237;
	// begin inline asm
	{  cvt.f32.f16 %f222, %rs112;}

	// end inline asm
	// begin inline asm
	{  cvt.f32.f16 %f223, %rs113;}

	// end inline asm
	fma.rn.f32 	%f254, %f222, %f223, %f238;
$L__BB0_10:
	mov.b32 	%r80, %f254;
	shfl.sync.down.b32	%r81|%p8, %r80, 16, 31, -1;
	mov.b32 	%f239, %r81;
	add.f32 	%f240, %f254, %f239;
	mov.b32 	%r82, %f240;
	shfl.sync.down.b32	%r83|%p9, %r82, 8, 31, -1;
	mov.b32 	%f241, %r83;
	add.f32 	%f242, %f240, %f241;
	mov.b32 	%r84, %f242;
	shfl.sync.down.b32	%r85|%p10, %r84, 4, 31, -1;
	mov.b32 	%f243, %r85;
	add.f32 	%f244, %f242, %f243;
	mov.b32 	%r86, %f244;
	shfl.sync.down.b32	%r87|%p11, %r86, 2, 31, -1;
	mov.b32 	%f245, %r87;
	add.f32 	%f246, %f244, %f245;
	mov.b32 	%r88, %f246;
	shfl.sync.down.b32	%r89|%p12, %r88, 1, 31, -1;
	setp.ne.s32 	%p13, %r1, 0;
	@%p13 bra 	$L__BB0_12;
	mov.f32 	%f247, 0f7FC00000;
	// begin inline asm
	{  cvt.rn.f16.f32 %rs114, %f247;}

	// end inline asm
	st.global.u16 	[%rd3], %rs114;
$L__BB0_12:
	ret;

}


// ===== COMPILED SASS (sm_100) =====

	.target	sm_100

	.elftype	@"ET_EXEC"


//--------------------- .note.nv.tkinfo           --------------------------
	.section	.note.nv.tkinfo,"",@"SHT_NOTE"
	.sectionflags	@"SHF_NOTE_NV_TKINFO"
	.tkinfo
        /*0018*/ 	.word	0x00000002
        /*0030*/ 	.string	""
        /*0030*/ 	.string	"ptxas"
        /*0030*/ 	.string	"Cuda compilation tools, release 13.0, V13.0.88"
        /*0030*/ 	.string	"Build cuda_13.0.r13.0/compiler.36424714_0"
        /*0030*/ 	.string	"-arch sm_100 -m 64 "



//--------------------- .note.nv.cuinfo           --------------------------
	.section	.note.nv.cuinfo,"",@"SHT_NOTE"
	.sectionflags	@"SHF_NOTE_NV_CUINFO"
        /*0018*/ 	.short	0x0002
        /*001a*/ 	.short	0x0064
        /*001c*/ 	.short	0x0082
	.zero		2


//--------------------- .nv.info                  --------------------------
	.section	.nv.info,"",@"SHT_CUDA_INFO"
	.align	4


	//----- nvinfo : EIATTR_REGCOUNT
	.align		4
        /*0000*/ 	.byte	0x04, 0x2f
        /*0002*/ 	.short	(.L_1 - .L_0)
	.align		4
.L_0:
        /*0004*/ 	.word	index@(_Z11ffn_fuse_23P6__halfS0_S0_S0_jjf)
        /*0008*/ 	.word	0x00000008


	//----- nvinfo : EIATTR_FRAME_SIZE
	.align		4
.L_1:
        /*000c*/ 	.byte	0x04, 0x11
        /*000e*/ 	.short	(.L_3 - .L_2)
	.align		4
.L_2:
        /*0010*/ 	.word	index@(_Z11ffn_fuse_23P6__halfS0_S0_S0_jjf)
        /*0014*/ 	.word	0x00000000


	//----- nvinfo : EIATTR_MIN_STACK_SIZE
	.align		4
.L_3:
        /*0018*/ 	.byte	0x04, 0x12
        /*001a*/ 	.short	(.L_5 - .L_4)
	.align		4
.L_4:
        /*001c*/ 	.word	index@(_Z11ffn_fuse_23P6__halfS0_S0_S0_jjf)
        /*0020*/ 	.word	0x00000000
.L_5:


//--------------------- .nv.compat                --------------------------
	.section	.nv.compat,"",@"SHT_CUDA_COMPAT_INFO"
	.align	4
        /*0000*/ 	.byte	0x02, 0x09, 0x00, 0x00, 0x02, 0x02, 0x01, 0x00, 0x02, 0x05, 0x05, 0x00, 0x03, 0x07, 0x01, 0x01
        /*0010*/ 	.byte	0x02, 0x03, 0x00, 0x00, 0x02, 0x06, 0x01, 0x00, 0x04, 0x0b, 0x08, 0x00, 0x09, 0x00, 0x00, 0x00
        /*0020*/ 	.byte	0x00, 0x00, 0x00, 0x00


//--------------------- .nv.info._Z11ffn_fuse_23P6__halfS0_S0_S0_jjf --------------------------
	.section	.nv.info._Z11ffn_fuse_23P6__halfS0_S0_S0_jjf,"",@"SHT_CUDA_INFO"
	.sectionflags	@""
	.align	4


	//----- nvinfo : EIATTR_CUDA_API_VERSION
	.align		4
        /*0000*/ 	.byte	0x04, 0x37
        /*0002*/ 	.short	(.L_7 - .L_6)
.L_6:
        /*0004*/ 	.word	0x00000082


	//----- nvinfo : EIATTR_KPARAM_INFO
	.align		4
.L_7:
        /*0008*/ 	.byte	0x04, 0x17
        /*000a*/ 	.short	(.L_9 - .L_8)
.L_8:
        /*000c*/ 	.word	0x00000000
        /*0010*/ 	.short	0x0006
        /*0012*/ 	.short	0x0028
        /*0014*/ 	.byte	0x00, 0xf0, 0x11, 0x00


	//----- nvinfo : EIATTR_KPARAM_INFO
	.align		4
.L_9:
        /*0018*/ 	.byte	0x04, 0x17
        /*001a*/ 	.short	(.L_11 - .L_10)
.L_10:
        /*001c*/ 	.word	0x00000000
        /*0020*/ 	.short	0x0005
        /*0022*/ 	.short	0x0024
        /*0024*/ 	.byte	0x00, 0xf0, 0x11, 0x00


	//----- nvinfo : EIATTR_KPARAM_INFO
	.align		4
.L_11:
        /*0028*/ 	.byte	0x04, 0x17
        /*002a*/ 	.short	(.L_13 - .L_12)
.L_12:
        /*002c*/ 	.word	0x00000000
        /*0030*/ 	.short	0x0004
        /*0032*/ 	.short	0x0020
        /*0034*/ 	.byte	0x00, 0xf0, 0x11, 0x00


	//----- nvinfo : EIATTR_KPARAM_INFO
	.align		4
.L_13:
        /*0038*/ 	.byte	0x04, 0x17
        /*003a*/ 	.short	(.L_15 - .L_14)
.L_14:
        /*003c*/ 	.word	0x00000000
        /*0040*/ 	.short	0x0003
        /*0042*/ 	.short	0x0018
        /*0044*/ 	.byte	0x00, 0xf5, 0x21, 0x00


	//----- nvinfo : EIATTR_KPARAM_INFO
	.align		4
.L_15:
        /*0048*/ 	.byte	0x04, 0x17
        /*004a*/ 	.short	(.L_17 - .L_16)
.L_16:
        /*004c*/ 	.word	0x00000000
        /*0050*/ 	.short	0x0002
        /*0052*/ 	.short	0x0010
        /*0054*/ 	.byte	0x00, 0xf5, 0x21, 0x00


	//----- nvinfo : EIATTR_KPARAM_INFO
	.align		4
.L_17:
        /*0058*/ 	.byte	0x04, 0x17
        /*005a*/ 	.short	(.L_19 - .L_18)
.L_18:
        /*005c*/ 	.word	0x00000000
        /*0060*/ 	.short	0x0001
        /*0062*/ 	.short	0x0008
        /*0064*/ 	.byte	0x00, 0xf5, 0x21, 0x00


	//----- nvinfo : EIATTR_KPARAM_INFO
	.align		4
.L_19:
        /*0068*/ 	.byte	0x04, 0x17
        /*006a*/ 	.short	(.L_21 - .L_20)
.L_20:
        /*006c*/ 	.word	0x00000000
        /*0070*/ 	.short	0x0000
        /*0072*/ 	.short	0x0000
        /*0074*/ 	.byte	0x00, 0xf5, 0x21, 0x00


	//----- nvinfo : EIATTR_SPARSE_MMA_MASK
	.align		4
.L_21:
        /*0078*/ 	.byte	0x03, 0x50
        /*007a*/ 	.short	0x0000


	//----- nvinfo : EIATTR_MAXREG_COUNT
	.align		4
        /*007c*/ 	.byte	0x03, 0x1b
        /*007e*/ 	.short	0x00ff


	//----- nvinfo : EIATTR_MERCURY_ISA_VERSION
	.align		4
        /*0080*/ 	.byte	0x03, 0x5f
        /*0082*/ 	.short	0x0101


	//----- nvinfo : EIATTR_VRC_CTA_INIT_COUNT
	.align		4
        /*0084*/ 	.byte	0x02, 0x4a
	.zero		1
	.zero		1


	//----- nvinfo : EIATTR_EXIT_INSTR_OFFSETS
	.align		4
        /*0088*/ 	.byte	0x04, 0x1c
        /*008a*/ 	.short	(.L_23 - .L_22)


	//   ....[0]....
.L_22:
        /*008c*/ 	.word	0x00000060


	//   ....[1]....
        /*0090*/ 	.word	0x000000c0


	//----- nvinfo : EIATTR_CBANK_PARAM_SIZE
	.align		4
.L_23:
        /*0094*/ 	.byte	0x03, 0x19
        /*0096*/ 	.short	0x002c


	//----- nvinfo : EIATTR_PARAM_CBANK
	.align		4
        /*0098*/ 	.byte	0x04, 0x0a
        /*009a*/ 	.short	(.L_25 - .L_24)
	.align		4
.L_24:
        /*009c*/ 	.word	index@(.nv.constant0._Z11ffn_fuse_23P6__halfS0_S0_S0_jjf)
        /*00a0*/ 	.short	0x0380
        /*00a2*/ 	.short	0x002c


	//----- nvinfo : EIATTR_SW_WAR
	.align		4
.L_25:
        /*00a4*/ 	.byte	0x04, 0x36
        /*00a6*/ 	.short	(.L_27 - .L_26)
.L_26:
        /*00a8*/ 	.word	0x00000008
.L_27:


//--------------------- .nv.callgraph             --------------------------
	.section	.nv.callgraph,"",@"SHT_CUDA_CALLGRAPH"
	.align	4
	.sectionentsize	8
	.align		4
        /*0000*/ 	.word	0x00000000
	.align		4
        /*0004*/ 	.word	0xffffffff
	.align		4
        /*0008*/ 	.word	0x00000000
	.align		4
        /*000c*/ 	.word	0xfffffffe
	.align		4
        /*0010*/ 	.word	0x00000000
	.align		4
        /*0014*/ 	.word	0xfffffffd
	.align		4
        /*0018*/ 	.word	0x00000000
	.align		4
        /*001c*/ 	.word	0xfffffffc


//--------------------- .text._Z11ffn_fuse_23P6__halfS0_S0_S0_jjf --------------------------
	.section	.text._Z11ffn_fuse_23P6__halfS0_S0_S0_jjf,"ax",@progbits
	.align	128
        .global         _Z11ffn_fuse_23P6__halfS0_S0_S0_jjf
        .type           _Z11ffn_fuse_23P6__halfS0_S0_S0_jjf,@function
        .size           _Z11ffn_fuse_23P6__halfS0_S0_S0_jjf,(.L_x_1 - _Z11ffn_fuse_23P6__halfS0_S0_S0_jjf)
        .other          _Z11ffn_fuse_23P6__halfS0_S0_S0_jjf,@"STO_CUDA_ENTRY STV_DEFAULT"
_Z11ffn_fuse_23P6__halfS0_S0_S0_jjf:
.text._Z11ffn_fuse_23P6__halfS0_S0_S0_jjf:
[----:B------:R-:W-:Y:S01]  /*0000*/  LDC R1, c[0x0][0x37c] ;  /* 0x0000df00ff017b82 */ /* 0x000fe20000000800 */
[----:B------:R-:W0:Y:S01]  /*0010*/  S2R R2, SR_TID.X ;  /* 0x0000000000027919 */ /* 0x000e220000002100 */
[----:B------:R-:W1:Y:S01]  /*0020*/  S2R R5, SR_CTAID.Y ;  /* 0x0000000000057919 */ /* 0x000e620000002600 */
[----:B------:R-:W2:Y:S01]  /*0030*/  S2R R0, SR_TID.Y ;  /* 0x0000000000007919 */ /* 0x000ea20000002200 */
[----:B0-----:R-:W-:-:S04]  /*0040*/  ISETP.NE.AND P0, PT, R2, RZ, PT ;  /* 0x000000ff0200720c */ /* 0x001fc80003f05270 */
[----:B------:R-:W0:Y:S09]  /*0050*/  LDC.64 R2, c[0x0][0x398] ;  /* 0x0000e600ff027b82 */ /* 0x000e320000000a00 */
[----:B-12---:R-:W-:Y:S05]  /*0060*/  @P0 EXIT ;  /* 0x000000000000094d */ /* 0x006fea0003800000 */
[----:B------:R-:W1:Y:S01]  /*0070*/  LDCU.64 UR4, c[0x0][0x358] ;  /* 0x00006b00ff0477ac */ /* 0x000e620008000a00 */
[----:B------:R-:W-:Y:S01]  /*0080*/  LEA R5, R5, R0, 0x5 ;  /* 0x0000000005057211 */ /* 0x000fe200078e28ff */
[----:B------:R-:W-:-:S04]  /*0090*/  HFMA2 R0, -RZ, RZ, 0, +QNAN ;  /* 0x00007fffff007431 */ /* 0x000fc800000001ff */
[----:B0-----:R-:W-:-:S05]  /*00a0*/  IMAD.WIDE.U32 R2, R5, 0x2, R2 ;  /* 0x0000000205027825 */ /* 0x001fca00078e0002 */
[----:B-1----:R-:W-:Y:S01]  /*00b0*/  STG.E.U16 desc[UR4][R2.64], R0 ;  /* 0x0000000002007986 */ /* 0x002fe2000c101504 */
[----:B------:R-:W-:Y:S05]  /*00c0*/  EXIT ;  /* 0x000000000000794d */ /* 0x000fea0003800000 */
.L_x_0:
[----:B------:R-:W-:-:S00]  /*00d0*/  BRA `(.L_x_0) ;  /* 0xfffffffc00fc7947 */ /* 0x000fc0000383ffff */
[----:B------:R-:W-:-:S00]  /*00e0*/  NOP ;  /* 0x0000000000007918 */ /* 0x000fc00000000000 */
        /* <DEDUP_REMOVED lines=9> */
.L_x_1:


//--------------------- .nv.shared.reserved.0     --------------------------
	.section	.nv.shared.reserved.0,"aw",@nobits
	.weak		__nv_reservedSMEM_offset_0_alias
	.size		__nv_reservedSMEM_offset_0_alias, 0, 64
	.other		__nv_reservedSMEM_offset_0_alias,@"STO_CUDA_RESERVED_SHARED STV_DEFAULT"
__nv_reservedSMEM_offset_0_alias:
	.zero		0
	.zero		64


//--------------------- .nv.constant0._Z11ffn_fuse_23P6__halfS0_S0_S0_jjf --------------------------
	.section	.nv.constant0._Z11ffn_fuse_23P6__halfS0_S0_S0_jjf,"a",@progbits
	.sectionflags	@""
	.align	4
.nv.constant0._Z11ffn_fuse_23P6__halfS0_S0_S0_jjf:
	.zero		940


//--------------------- SYMBOLS --------------------------

	.type		.nv.reservedSmem.offset0,@object
	.size		.nv.reservedSmem.offset0,0x4
